//
// Generated by NVIDIA NVVM Compiler
//
// Compiler Build ID: CL-36424714
// Cuda compilation tools, release 13.0, V13.0.88
// Based on NVVM 20.0.0
//

.version 9.0
.target sm_100
.address_size 64

	// .globl	_Z9helloCUDAv
.extern .func  (.param .b32 func_retval0) vprintf
(
	.param .b64 vprintf_param_0,
	.param .b64 vprintf_param_1
)
;
.global .align 1 .b8 $str[8] = {72, 101, 108, 108, 111, 33, 10};

.visible .entry _Z9helloCUDAv()
{
	.reg .b32 	%r<3>;
	.reg .b64 	%rd<3>;

	mov.u64 	%rd1, $str;
	cvta.global.u64 	%rd2, %rd1;
	{ // callseq 0, 0
	.param .b64 param0;
	st.param.b64 	[param0], %rd2;
	.param .b64 param1;
	st.param.b64 	[param1], 0;
	.param .b32 retval0;
	call.uni (retval0), 
	vprintf, 
	(
	param0, 
	param1
	);
	ld.param.b32 	%r1, [retval0];
	} // callseq 0
	ret;

}


// ===== COMPILED SASS (sm_100) =====

	.target	sm_100

	.elftype	@"ET_EXEC"


//--------------------- .note.nv.tkinfo           --------------------------
	.section	.note.nv.tkinfo,"",@"SHT_NOTE"
	.sectionflags	@"SHF_NOTE_NV_TKINFO"
	.tkinfo
        /*0018*/ 	.word	0x00000002
        /*0030*/ 	.string	""
        /*0030*/ 	.string	"ptxas"
        /*0030*/ 	.string	"Cuda compilation tools, release 13.0, V13.0.88"
        /*0030*/ 	.string	"Build cuda_13.0.r13.0/compiler.36424714_0"
        /*0030*/ 	.string	"-arch sm_100 -m 64 "



//--------------------- .note.nv.cuinfo           --------------------------
	.section	.note.nv.cuinfo,"",@"SHT_NOTE"
	.sectionflags	@"SHF_NOTE_NV_CUINFO"
        /*0018*/ 	.short	0x0002
        /*001a*/ 	.short	0x0064
        /*001c*/ 	.short	0x0082
	.zero		2


//--------------------- .nv.info                  --------------------------
	.section	.nv.info,"",@"SHT_CUDA_INFO"
	.align	4


	//----- nvinfo : EIATTR_REGCOUNT
	.align		4
        /*0000*/ 	.byte	0x04, 0x2f
        /*0002*/ 	.short	(.L_2 - .L_1)
	.align		4
.L_1:
        /*0004*/ 	.word	index@(_Z9helloCUDAv)
        /*0008*/ 	.word	0x00000018


	//----- nvinfo : EIATTR_FRAME_SIZE
	.align		4
.L_2:
        /*000c*/ 	.byte	0x04, 0x11
        /*000e*/ 	.short	(.L_4 - .L_3)
	.align		4
.L_3:
        /*0010*/ 	.word	index@(_Z9helloCUDAv)
        /*0014*/ 	.word	0x00000000


	//----- nvinfo : EIATTR_MIN_STACK_SIZE
	.align		4
.L_4:
        /*0018*/ 	.byte	0x04, 0x12
        /*001a*/ 	.short	(.L_6 - .L_5)
	.align		4
.L_5:
        /*001c*/ 	.word	index@(_Z9helloCUDAv)
        /*0020*/ 	.word	0x00000000
.L_6:


//--------------------- .nv.compat                --------------------------
	.section	.nv.compat,"",@"SHT_CUDA_COMPAT_INFO"
	.align	4
        /*0000*/ 	.byte	0x02, 0x09, 0x00, 0x00, 0x02, 0x02, 0x01, 0x00, 0x02, 0x05, 0x05, 0x00, 0x03, 0x07, 0x01, 0x01
        /*0010*/ 	.byte	0x02, 0x03, 0x00, 0x00, 0x02, 0x06, 0x01, 0x00, 0x04, 0x0b, 0x08, 0x00, 0x09, 0x00, 0x00, 0x00
        /*0020*/ 	.byte	0x00, 0x00, 0x00, 0x00


//--------------------- .nv.info._Z9helloCUDAv    --------------------------
	.section	.nv.info._Z9helloCUDAv,"",@"SHT_CUDA_INFO"
	.sectionflags	@""
	.align	4


	//----- nvinfo : EIATTR_CUDA_API_VERSION
	.align		4
        /*0000*/ 	.byte	0x04, 0x37
        /*0002*/ 	.short	(.L_8 - .L_7)
.L_7:
        /*0004*/ 	.word	0x00000082


	//----- nvinfo : EIATTR_SPARSE_MMA_MASK
	.align		4
.L_8:
        /*0008*/ 	.byte	0x03, 0x50
        /*000a*/ 	.short	0x0000


	//----- nvinfo : EIATTR_MAXREG_COUNT
	.align		4
        /*000c*/ 	.byte	0x03, 0x1b
        /*000e*/ 	.short	0x00ff


	//----- nvinfo : EIATTR_EXTERNS
	.align		4
        /*0010*/ 	.byte	0x04, 0x0f
        /*0012*/ 	.short	(.L_10 - .L_9)


	//   ....[0]....
	.align		4
.L_9:
        /*0014*/ 	.word	index@(vprintf)


	//----- nvinfo : EIATTR_MERCURY_ISA_VERSION
	.align		4
.L_10:
        /*0018*/ 	.byte	0x03, 0x5f
        /*001a*/ 	.short	0x0101


	//----- nvinfo : EIATTR_VRC_CTA_INIT_COUNT
	.align		4
        /*001c*/ 	.byte	0x02, 0x4a
	.zero		1
	.zero		1


	//----- nvinfo : EIATTR_SYSCALL_OFFSETS
	.align		4
        /*0020*/ 	.byte	0x04, 0x46
        /*0022*/ 	.short	(.L_12 - .L_11)


	//   ....[0]....
.L_11:
        /*0024*/ 	.word	0x00000080


	//----- nvinfo : EIATTR_EXIT_INSTR_OFFSETS
	.align		4
.L_12:
        /*0028*/ 	.byte	0x04, 0x1c
        /*002a*/ 	.short	(.L_14 - .L_13)


	//   ....[0]....
.L_13:
        /*002c*/ 	.word	0x00000090


	//----- nvinfo : EIATTR_SW_WAR
	.align		4
.L_14:
        /*0030*/ 	.byte	0x04, 0x36
        /*0032*/ 	.short	(.L_16 - .L_15)
.L_15:
        /*0034*/ 	.word	0x00000008
.L_16:


//--------------------- .nv.callgraph             --------------------------
	.section	.nv.callgraph,"",@"SHT_CUDA_CALLGRAPH"
	.align	4
	.sectionentsize	8
	.align		4
        /*0000*/ 	.word	0x00000000
	.align		4
        /*0004*/ 	.word	0xffffffff
	.align		4
        /*0008*/ 	.word	index@(_Z9helloCUDAv)
	.align		4
        /*000c*/ 	.word	index@(vprintf)
	.align		4
        /*0010*/ 	.word	0x00000000
	.align		4
        /*0014*/ 	.word	0xfffffffe
	.align		4
        /*0018*/ 	.word	0x00000000
	.align		4
        /*001c*/ 	.word	0xfffffffd
	.align		4
        /*0020*/ 	.word	0x00000000
	.align		4
        /*0024*/ 	.word	0xfffffffc


//--------------------- .nv.constant4             --------------------------
	.section	.nv.constant4,"a",@progbits
	.align	8
	.align		8
.nv.constant4:
        /*0000*/ 	.dword	vprintf
	.align		8
        /*0008*/ 	.dword	$str


//--------------------- .text._Z9helloCUDAv       --------------------------
	.section	.text._Z9helloCUDAv,"ax",@progbits
	.align	128
        .global         _Z9helloCUDAv
        .type           _Z9helloCUDAv,@function
        .size           _Z9helloCUDAv,(.L_x_2 - _Z9helloCUDAv)
        .other          _Z9helloCUDAv,@"STO_CUDA_ENTRY STV_DEFAULT"
_Z9helloCUDAv:
.text._Z9helloCUDAv:
[----:B------:R-:W0:Y:S01]  /*0000*/  LDC R1, c[0x0][0x37c] ;  /* 0x0000df00ff017b82 */ /* 0x000e220000000800 */
[----:B------:R-:W-:Y:S01]  /*0010*/  MOV R0, 0x0 ;  /* 0x0000000000007802 */ /* 0x000fe20000000f00 */
[----:B------:R-:W1:Y:S01]  /*0020*/  LDCU.64 UR4, c[0x4][0x8] ;  /* 0x01000100ff0477ac */ /* 0x000e620008000a00 */
[----:B------:R-:W-:-:S05]  /*0030*/  CS2R R6, SRZ ;  /* 0x0000000000067805 */ /* 0x000fca000001ff00 */
[----:B------:R2:W3:Y:S01]  /*0040*/  LDC.64 R2, c[0x4][R0] ;  /* 0x0100000000027b82 */ /* 0x0004e20000000a00 */
[----:B-1----:R-:W-:Y:S02]  /*0050*/  IMAD.U32 R4, RZ, RZ, UR4 ;  /* 0x00000004ff047e24 */ /* 0x002fe4000f8e00ff */
[----:B--2---:R-:W-:-:S07]  /*0060*/  IMAD.U32 R5, RZ, RZ, UR5 ;  /* 0x00000005ff057e24 */ /* 0x004fce000f8e00ff */
[----:B------:R-:W-:-:S07]  /*0070*/  LEPC R20, `(.L_x_0) ;  /* 0x000000001014794e */ /* 0x000fce0000000000 */
[----:B0--3--:R-:W-:Y:S05]  /*0080*/  CALL.ABS.NOINC R2 ;  /* 0x0000000002007343 */ /* 0x009fea0003c00000 */
.L_x_0:
[----:B------:R-:W-:Y:S05]  /*0090*/  EXIT ;  /* 0x000000000000794d */ /* 0x000fea0003800000 */
.L_x_1:
[----:B------:R-:W-:-:S00]  /*00a0*/  BRA `(.L_x_1) ;  /* 0xfffffffc00fc7947 */ /* 0x000fc0000383ffff */
[----:B------:R-:W-:-:S00]  /*00b0*/  NOP ;  /* 0x0000000000007918 */ /* 0x000fc00000000000 */
        /* <DEDUP_REMOVED lines=12> */
.L_x_2:


//--------------------- .nv.global.init           --------------------------
	.section	.nv.global.init,"aw",@progbits
.nv.global.init:
	.type		$str,@object
	.size		$str,(.L_0 - $str)
$str:
        /*0000*/ 	.byte	0x48, 0x65, 0x6c, 0x6c, 0x6f, 0x21, 0x0a, 0x00
.L_0:


//--------------------- .nv.shared.reserved.0     --------------------------
	.section	.nv.shared.reserved.0,"aw",@nobits
	.weak		__nv_reservedSMEM_offset_0_alias
	.size		__nv_reservedSMEM_offset_0_alias, 0, 64
	.other		__nv_reservedSMEM_offset_0_alias,@"STO_CUDA_RESERVED_SHARED STV_DEFAULT"
__nv_reservedSMEM_offset_0_alias:
	.zero		0
	.zero		64


//--------------------- .nv.constant0._Z9helloCUDAv --------------------------
	.section	.nv.constant0._Z9helloCUDAv,"a",@progbits
	.sectionflags	@""
	.align	4
.nv.constant0._Z9helloCUDAv:
	.zero		896


//--------------------- SYMBOLS --------------------------

	.type		.nv.reservedSmem.offset0,@object
	.size		.nv.reservedSmem.offset0,0x4
	.type		vprintf,@function
